	.headerflags	@"EF_CUDA_TEXMODE_UNIFIED EF_CUDA_64BIT_ADDRESS EF_CUDA_ACCELERATORS EF_CUDA_SM90 EF_CUDA_VIRTUAL_SM(EF_CUDA_SM90)"
	.elftype	@"ET_EXEC"


//--------------------- .nv.info                  --------------------------
	.section	.nv.info,"",@"SHT_CUDA_INFO"
	.align	4


	//----- nvinfo : EIATTR_REGCOUNT
	.align		4
        /*0000*/ 	.byte	0x04, 0x2f
        /*0002*/ 	.short	(.L_7 - .L_6)
	.align		4
.L_6:
        /*0004*/ 	.word	index@(triton_poi_fused_clone_3)
        /*0008*/ 	.word	0x00000018


	//----- nvinfo : EIATTR_MIN_STACK_SIZE
	.align		4
.L_7:
        /*000c*/ 	.byte	0x04, 0x12
        /*000e*/ 	.short	(.L_9 - .L_8)
	.align		4
.L_8:
        /*0010*/ 	.word	index@(triton_poi_fused_clone_3)
        /*0014*/ 	.word	0x00000000


	//----- nvinfo : EIATTR_FRAME_SIZE
	.align		4
.L_9:
        /*0018*/ 	.byte	0x04, 0x11
        /*001a*/ 	.short	(.L_11 - .L_10)
	.align		4
.L_10:
        /*001c*/ 	.word	index@(triton_poi_fused_clone_3)
        /*0020*/ 	.word	0x00000000


	//----- nvinfo : EIATTR_MIN_STACK_SIZE
	.align		4
.L_11:
        /*0024*/ 	.byte	0x04, 0x12
        /*0026*/ 	.short	(.L_13 - .L_12)
	.align		4
.L_12:
        /*0028*/ 	.word	index@(triton_poi_fused_clone_3)
        /*002c*/ 	.word	0x00000000
.L_13:


//--------------------- .nv.info.triton_poi_fused_clone_3 --------------------------
	.section	.nv.info.triton_poi_fused_clone_3,"",@"SHT_CUDA_INFO"
	.sectionflags	@""
	.align	4


	//----- nvinfo : EIATTR_CUDA_API_VERSION
	.align		4
        /*0000*/ 	.byte	0x04, 0x37
        /*0002*/ 	.short	(.L_15 - .L_14)
.L_14:
        /*0004*/ 	.word	0x0000007c


	//----- nvinfo : EIATTR_KPARAM_INFO
	.align		4
.L_15:
        /*0008*/ 	.byte	0x04, 0x17
        /*000a*/ 	.short	(.L_17 - .L_16)
.L_16:
        /*000c*/ 	.word	0x00000000
        /*0010*/ 	.short	0x0003
        /*0012*/ 	.short	0x0018
        /*0014*/ 	.byte	0x00, 0xf0, 0x11, 0x00


	//----- nvinfo : EIATTR_KPARAM_INFO
	.align		4
.L_17:
        /*0018*/ 	.byte	0x04, 0x17
        /*001a*/ 	.short	(.L_19 - .L_18)
.L_18:
        /*001c*/ 	.word	0x00000000
        /*0020*/ 	.short	0x0002
        /*0022*/ 	.short	0x0010
        /*0024*/ 	.byte	0x00, 0xf4, 0x21, 0x00


	//----- nvinfo : EIATTR_KPARAM_INFO
	.align		4
.L_19:
        /*0028*/ 	.byte	0x04, 0x17
        /*002a*/ 	.short	(.L_21 - .L_20)
.L_20:
        /*002c*/ 	.word	0x00000000
        /*0030*/ 	.short	0x0001
        /*0032*/ 	.short	0x0008
        /*0034*/ 	.byte	0x00, 0xf4, 0x21, 0x00


	//----- nvinfo : EIATTR_KPARAM_INFO
	.align		4
.L_21:
        /*0038*/ 	.byte	0x04, 0x17
        /*003a*/ 	.short	(.L_23 - .L_22)
.L_22:
        /*003c*/ 	.word	0x00000000
        /*0040*/ 	.short	0x0000
        /*0042*/ 	.short	0x0000
        /*0044*/ 	.byte	0x00, 0xf4, 0x21, 0x00


	//----- nvinfo : EIATTR_SPARSE_MMA_MASK
	.align		4
.L_23:
        /*0048*/ 	.byte	0x03, 0x50
        /*004a*/ 	.short	0x0000


	//----- nvinfo : EIATTR_MAXREG_COUNT
	.align		4
        /*004c*/ 	.byte	0x03, 0x1b
        /*004e*/ 	.short	0x00ff


	//----- nvinfo : EIATTR_EXTERNS
	.align		4
        /*0050*/ 	.byte	0x04, 0x0f
        /*0052*/ 	.short	(.L_25 - .L_24)


	//   ....[0]....
	.align		4
.L_24:
        /*0054*/ 	.word	index@(__assertfail)


	//----- nvinfo : EIATTR_SYSCALL_OFFSETS
	.align		4
.L_25:
        /*0058*/ 	.byte	0x04, 0x46
        /*005a*/ 	.short	(.L_27 - .L_26)


	//   ....[0]....
.L_26:
        /*005c*/ 	.word	0x00000530


	//   ....[1]....
        /*0060*/ 	.word	0x000006d0


	//----- nvinfo : EIATTR_EXIT_INSTR_OFFSETS
	.align		4
.L_27:
        /*0064*/ 	.byte	0x04, 0x1c
        /*0066*/ 	.short	(.L_29 - .L_28)


	//   ....[0]....
.L_28:
        /*0068*/ 	.word	0x00000890


	//   ....[1]....
        /*006c*/ 	.word	0x000008b0


	//----- nvinfo : EIATTR_REQNTID
	.align		4
.L_29:
        /*0070*/ 	.byte	0x04, 0x10
        /*0072*/ 	.short	(.L_31 - .L_30)
.L_30:
        /*0074*/ 	.word	0x00000080
        /*0078*/ 	.word	0x00000001
        /*007c*/ 	.word	0x00000001


	//----- nvinfo : EIATTR_CRS_STACK_SIZE
	.align		4
.L_31:
        /*0080*/ 	.byte	0x04, 0x1e
        /*0082*/ 	.short	(.L_33 - .L_32)
.L_32:
        /*0084*/ 	.word	0x00000000


	//----- nvinfo : EIATTR_CBANK_PARAM_SIZE
	.align		4
.L_33:
        /*0088*/ 	.byte	0x03, 0x19
        /*008a*/ 	.short	0x001c


	//----- nvinfo : EIATTR_PARAM_CBANK
	.align		4
        /*008c*/ 	.byte	0x04, 0x0a
        /*008e*/ 	.short	(.L_35 - .L_34)
	.align		4
.L_34:
        /*0090*/ 	.word	index@(.nv.constant0.triton_poi_fused_clone_3)
        /*0094*/ 	.short	0x0210
        /*0096*/ 	.short	0x001c


	//----- nvinfo : EIATTR_SW_WAR
	.align		4
.L_35:
        /*0098*/ 	.byte	0x04, 0x36
        /*009a*/ 	.short	(.L_37 - .L_36)
.L_36:
        /*009c*/ 	.word	0x00000008
.L_37:


//--------------------- .nv.callgraph             --------------------------
	.section	.nv.callgraph,"",@"SHT_CUDA_CALLGRAPH"
	.align	4
	.sectionentsize	8
	.align		4
        /*0000*/ 	.word	0x00000000
	.align		4
        /*0004*/ 	.word	0xffffffff
	.align		4
        /*0008*/ 	.word	index@(triton_poi_fused_clone_3)
	.align		4
        /*000c*/ 	.word	index@(__assertfail)
	.align		4
        /*0010*/ 	.word	0x00000000
	.align		4
        /*0014*/ 	.word	0xfffffffe
	.align		4
        /*0018*/ 	.word	0x00000000
	.align		4
        /*001c*/ 	.word	0xfffffffd
	.align		4
        /*0020*/ 	.word	0x00000000
	.align		4
        /*0024*/ 	.word	0xfffffffc


//--------------------- .nv.constant4             --------------------------
	.section	.nv.constant4,"a",@progbits
	.align	8
	.align		8
.nv.constant4:
        /*0000*/ 	.dword	__assertfail
	.align		8
        /*0008*/ 	.dword	assertFunc_1
	.align		8
        /*0010*/ 	.dword	assertFile_1
	.align		8
        /*0018*/ 	.dword	assertMessage_1
	.align		8
        /*0020*/ 	.dword	assertFunc_0
	.align		8
        /*0028*/ 	.dword	assertFile_0
	.align		8
        /*0030*/ 	.dword	assertMessage_0


//--------------------- .text.triton_poi_fused_clone_3 --------------------------
	.section	.text.triton_poi_fused_clone_3,"ax",@progbits
	.sectionflags	@"SHF_BARRIERS=1"
	.align	128
        .global         triton_poi_fused_clone_3
        .type           triton_poi_fused_clone_3,@function
        .size           triton_poi_fused_clone_3,(.L_x_5 - triton_poi_fused_clone_3)
        .other          triton_poi_fused_clone_3,@"STO_CUDA_ENTRY STV_DEFAULT"
triton_poi_fused_clone_3:
.text.triton_poi_fused_clone_3:
[----:B------:R-:W0:Y:S02]  /*0000*/  LDC R1, c[0x0][0x28] ;  /* 0x00000a00ff017b82 */ /* 0x000e240000000800 */
[----:B------:R-:W1:Y:S01]  /*0010*/  S2R R0, SR_TID.X ;  /* 0x0000000000007919 */ /* 0x000e620000002100 */
[----:B------:R-:W-:Y:S01]  /*0020*/  ULDC.64 UR4, c[0x0][0x208] ;  /* 0x0000820000047ab9 */ /* 0x000fe20000000a00 */
[----:B------:R-:W2:Y:S01]  /*0030*/  S2R R3, SR_CTAID.X ;  /* 0x0000000000037919 */ /* 0x000ea20000002500 */
[----:B-1----:R-:W-:-:S05]  /*0040*/  LOP3.LUT R0, R0, 0x7f, RZ, 0xc0, !PT ;  /* 0x0000007f00007812 */ /* 0x002fca00078ec0ff */
[----:B--2---:R-:W-:-:S04]  /*0050*/  IMAD R0, R3, 0x80, R0 ;  /* 0x0000008003007824 */ /* 0x004fc800078e0200 */
[C---:B------:R-:W-:Y:S01]  /*0060*/  IMAD.HI R9, R0.reuse, 0x38e38e39, RZ ;  /* 0x38e38e3900097827 */ /* 0x040fe200078e02ff */
[----:B------:R-:W-:Y:S02]  /*0070*/  SHF.R.S32.HI R3, RZ, 0x1f, R0 ;  /* 0x0000001fff037819 */ /* 0x000fe40000011400 */
[----:B------:R-:W-:Y:S02]  /*0080*/  ISETP.GE.AND P2, PT, R0, 0x900, PT ;  /* 0x000009000000780c */ /* 0x000fe40003f46270 */
[----:B------:R-:W-:Y:S02]  /*0090*/  SHF.R.U32.HI R16, RZ, 0x1f, R9 ;  /* 0x0000001fff107819 */ /* 0x000fe40000011609 */
[----:B------:R-:W-:Y:S02]  /*00a0*/  LEA.HI R3, R3, R0, RZ, 0x2 ;  /* 0x0000000003037211 */ /* 0x000fe400078f10ff */
[----:B------:R-:W-:Y:S02]  /*00b0*/  LEA.HI.SX32 R7, R9, R16, 0x1d ;  /* 0x0000001009077211 */ /* 0x000fe400078feaff */
[----:B------:R-:W-:-:S02]  /*00c0*/  SHF.R.S32.HI R17, RZ, 0x2, R3 ;  /* 0x00000002ff117819 */ /* 0x000fc40000011403 */
[----:B------:R-:W-:-:S03]  /*00d0*/  SHF.R.S32.HI R4, RZ, 0x1f, R7 ;  /* 0x0000001fff047819 */ /* 0x000fc60000011407 */
[----:B------:R-:W-:Y:S01]  /*00e0*/  IMAD.HI R2, R17, 0x38e38e39, RZ ;  /* 0x38e38e3911027827 */ /* 0x000fe200078e02ff */
[----:B------:R-:W-:-:S04]  /*00f0*/  LEA.HI R4, R4, R7, RZ, 0x4 ;  /* 0x0000000704047211 */ /* 0x000fc800078f20ff */
[----:B------:R-:W-:Y:S02]  /*0100*/  LOP3.LUT R4, R4, 0xfffffff0, RZ, 0xc0, !PT ;  /* 0xfffffff004047812 */ /* 0x000fe400078ec0ff */
[----:B------:R-:W-:-:S03]  /*0110*/  SHF.R.S32.HI R3, RZ, 0x1, R2 ;  /* 0x00000001ff037819 */ /* 0x000fc60000011402 */
[----:B------:R-:W-:Y:S01]  /*0120*/  IMAD.IADD R7, R7, 0x1, -R4 ;  /* 0x0000000107077824 */ /* 0x000fe200078e0a04 */
[----:B------:R-:W-:-:S04]  /*0130*/  LEA.HI R6, R2, R3, RZ, 0x1 ;  /* 0x0000000302067211 */ /* 0x000fc800078f08ff */
[----:B------:R-:W-:Y:S01]  /*0140*/  PRMT R2, R7, 0x8880, RZ ;  /* 0x0000888007027816 */ /* 0x000fe200000000ff */
[----:B------:R-:W-:-:S03]  /*0150*/  IMAD R6, R6, -0x9, R17 ;  /* 0xfffffff706067824 */ /* 0x000fc600078e0211 */
[----:B------:R-:W-:Y:S02]  /*0160*/  PRMT R2, R2, 0x7710, RZ ;  /* 0x0000771002027816 */ /* 0x000fe400000000ff */
[----:B------:R-:W-:Y:S02]  /*0170*/  PRMT R3, R6, 0x8880, RZ ;  /* 0x0000888006037816 */ /* 0x000fe400000000ff */
[----:B------:R-:W-:-:S04]  /*0180*/  SHF.R.U32.HI R2, RZ, 0xd, R2 ;  /* 0x0000000dff027819 */ /* 0x000fc80000011602 */
[----:B------:R-:W-:Y:S01]  /*0190*/  LOP3.LUT R4, R2, 0x3, RZ, 0xc0, !PT ;  /* 0x0000000302047812 */ /* 0x000fe200078ec0ff */
[----:B------:R-:W-:-:S04]  /*01a0*/  IMAD R2, R3, 0x56, RZ ;  /* 0x0000005603027824 */ /* 0x000fc800078e02ff */
[----:B------:R-:W-:Y:S01]  /*01b0*/  IMAD.IADD R5, R7, 0x1, R4 ;  /* 0x0000000107057824 */ /* 0x000fe200078e0204 */
[----:B------:R-:W-:Y:S02]  /*01c0*/  LOP3.LUT R11, R2, 0xffff, RZ, 0xc0, !PT ;  /* 0x0000ffff020b7812 */ /* 0x000fe400078ec0ff */
[----:B------:R-:W1:Y:S02]  /*01d0*/  LDC.64 R2, c[0x0][0x210] ;  /* 0x00008400ff027b82 */ /* 0x000e640000000a00 */
[----:B------:R-:W-:Y:S02]  /*01e0*/  PRMT R8, R5, 0x8880, RZ ;  /* 0x0000888005087816 */ /* 0x000fe400000000ff */
[----:B------:R-:W-:Y:S02]  /*01f0*/  SHF.R.U32.HI R4, RZ, 0xf, R11 ;  /* 0x0000000fff047819 */ /* 0x000fe4000001160b */
[----:B------:R-:W-:Y:S02]  /*0200*/  SHF.R.S32.HI R8, RZ, 0x2, R8 ;  /* 0x00000002ff087819 */ /* 0x000fe40000011408 */
[----:B------:R-:W-:-:S02]  /*0210*/  LEA.HI R4, R11, R4, RZ, 0x18 ;  /* 0x000000040b047211 */ /* 0x000fc400078fc0ff */
[----:B------:R-:W-:Y:S02]  /*0220*/  PRMT R8, R8, 0x9910, RZ ;  /* 0x0000991008087816 */ /* 0x000fe400000000ff */
[C---:B------:R-:W-:Y:S02]  /*0230*/  PRMT R11, R4.reuse, 0x8880, RZ ;  /* 0x00008880040b7816 */ /* 0x040fe400000000ff */
[----:B------:R-:W-:Y:S01]  /*0240*/  PRMT R10, R4, 0x9910, RZ ;  /* 0x00009910040a7816 */ /* 0x000fe200000000ff */
[----:B------:R-:W-:Y:S01]  /*0250*/  IMAD.MOV.U32 R4, RZ, RZ, R8 ;  /* 0x000000ffff047224 */ /* 0x000fe200078e0008 */
[----:B------:R-:W-:-:S03]  /*0260*/  LOP3.LUT R5, R5, 0xfc, RZ, 0xc0, !PT ;  /* 0x000000fc05057812 */ /* 0x000fc600078ec0ff */
[----:B------:R-:W-:Y:S02]  /*0270*/  IMAD R11, R11, 0x4, R4 ;  /* 0x000000040b0b7824 */ /* 0x000fe400078e0204 */
[----:B------:R-:W-:Y:S01]  /*0280*/  IMAD.MOV R12, RZ, RZ, -R5 ;  /* 0x000000ffff0c7224 */ /* 0x000fe200078e0a05 */
[----:B------:R-:W-:Y:S01]  /*0290*/  CS2R R4, SRZ ;  /* 0x0000000000047805 */ /* 0x000fe2000001ff00 */
[----:B------:R-:W-:Y:S02]  /*02a0*/  IMAD.MOV.U32 R8, RZ, RZ, R10 ;  /* 0x000000ffff087224 */ /* 0x000fe400078e000a */
[----:B-1----:R-:W-:Y:S01]  /*02b0*/  IMAD.WIDE R10, R11, 0x8, R2 ;  /* 0x000000080b0a7825 */ /* 0x002fe200078e0202 */
[----:B------:R-:W-:-:S03]  /*02c0*/  PRMT R12, R12, 0x7710, RZ ;  /* 0x000077100c0c7816 */ /* 0x000fc600000000ff */
[----:B------:R-:W-:Y:S01]  /*02d0*/  IMAD R8, R8, 0x3, RZ ;  /* 0x0000000308087824 */ /* 0x000fe200078e02ff */
[----:B------:R-:W2:Y:S01]  /*02e0*/  @!P2 LDG.E.EL.64 R4, desc[UR4][R10.64] ;  /* 0x000000040a04a981 */ /* 0x000ea2000c2e1b00 */
[----:B------:R-:W-:Y:S02]  /*02f0*/  IMAD.IADD R7, R7, 0x1, R12 ;  /* 0x0000000107077824 */ /* 0x000fe400078e020c */
[----:B------:R-:W-:-:S03]  /*0300*/  IMAD.MOV R8, RZ, RZ, -R8 ;  /* 0x000000ffff087224 */ /* 0x000fc600078e0a08 */
[----:B------:R-:W-:Y:S02]  /*0310*/  LOP3.LUT R7, R7, 0xffff, RZ, 0xc0, !PT ;  /* 0x0000ffff07077812 */ /* 0x000fe400078ec0ff */
[----:B------:R-:W-:Y:S02]  /*0320*/  PRMT R13, R8, 0x7710, RZ ;  /* 0x00007710080d7816 */ /* 0x000fe400000000ff */
[----:B------:R-:W-:-:S03]  /*0330*/  PRMT R8, R7, 0x8880, RZ ;  /* 0x0000888007087816 */ /* 0x000fc600000000ff */
[----:B------:R-:W-:-:S05]  /*0340*/  IMAD.IADD R6, R6, 0x1, R13 ;  /* 0x0000000106067824 */ /* 0x000fca00078e020d */
[----:B------:R-:W-:Y:S01]  /*0350*/  PRMT R7, R6, 0x8880, RZ ;  /* 0x0000888006077816 */ /* 0x000fe200000000ff */
[----:B------:R-:W-:Y:S01]  /*0360*/  IMAD.MOV.U32 R6, RZ, RZ, R8 ;  /* 0x000000ffff067224 */ /* 0x000fe200078e0008 */
[----:B------:R-:W-:-:S03]  /*0370*/  CS2R R14, SRZ ;  /* 0x00000000000e7805 */ /* 0x000fc6000001ff00 */
[----:B------:R-:W-:-:S04]  /*0380*/  IMAD R7, R7, 0x4, R6 ;  /* 0x0000000407077824 */ /* 0x000fc800078e0206 */
[----:B------:R-:W-:-:S05]  /*0390*/  IMAD.WIDE R2, R7, 0x8, R2 ;  /* 0x0000000807027825 */ /* 0x000fca00078e0202 */
[----:B------:R1:W5:Y:S01]  /*03a0*/  @!P2 LDG.E.EL.64 R14, desc[UR4][R2.64] ;  /* 0x00000004020ea981 */ /* 0x000362000c2e1b00 */
[----:B--2---:R-:W-:Y:S02]  /*03b0*/  IADD3 R7, P1, R4, 0x6, RZ ;  /* 0x0000000604077810 */ /* 0x004fe40007f3e0ff */
[----:B------:R-:W-:-:S03]  /*03c0*/  ISETP.GE.AND P0, PT, R5, RZ, PT ;  /* 0x000000ff0500720c */ /* 0x000fc60003f06270 */
[----:B------:R-:W-:Y:S01]  /*03d0*/  IMAD.X R19, RZ, RZ, R5, P1 ;  /* 0x000000ffff137224 */ /* 0x000fe200008e0605 */
[----:B------:R-:W-:-:S04]  /*03e0*/  SEL R18, R7, R4, !P0 ;  /* 0x0000000407127207 */ /* 0x000fc80004000000 */
[----:B------:R-:W-:Y:S02]  /*03f0*/  SEL R19, R19, R5, !P0 ;  /* 0x0000000513137207 */ /* 0x000fe40004000000 */
[----:B------:R-:W-:Y:S02]  /*0400*/  ISETP.GT.AND P0, PT, R0, 0x8ff, PT ;  /* 0x000008ff0000780c */ /* 0x000fe40003f04270 */
[----:B------:R-:W-:-:S04]  /*0410*/  ISETP.LT.U32.AND P1, PT, R18, 0x6, PT ;  /* 0x000000061200780c */ /* 0x000fc80003f21070 */
[----:B------:R-:W-:-:S13]  /*0420*/  ISETP.LT.U32.OR.EX P1, PT, R19, RZ, P0, P1 ;  /* 0x000000ff1300720c */ /* 0x000fda0000721510 */
[----:B-1----:R-:W-:Y:S05]  /*0430*/  @P1 BRA `(.L_x_0) ;  /* 0x0000000000401947 */ /* 0x002fea0003800000 */
[----:B------:R-:W-:Y:S01]  /*0440*/  MOV R2, 0x0 ;  /* 0x0000000000027802 */ /* 0x000fe20000000f00 */
[----:B------:R-:W-:Y:S01]  /*0450*/  ULDC.64 UR6, c[0x4][0x30] ;  /* 0x01000c0000067ab9 */ /* 0x000fe20000000a00 */
[----:B------:R-:W-:Y:S01]  /*0460*/  ULDC.64 UR8, c[0x4][0x20] ;  /* 0x0100080000087ab9 */ /* 0x000fe20000000a00 */
[----:B------:R-:W-:-:S07]  /*0470*/  IMAD.U32 R4, RZ, RZ, UR6 ;  /* 0x00000006ff047e24 */ /* 0x000fce000f8e00ff */
[----:B------:R-:W-:Y:S01]  /*0480*/  LEPC R20, `(.L_x_0) ;  /* 0x00000000b014794e */ /* 0x000fe20000000000 */
[----:B------:R-:W-:Y:S01]  /*0490*/  IMAD.U32 R5, RZ, RZ, UR7 ;  /* 0x00000007ff057e24 */ /* 0x000fe2000f8e00ff */
[----:B------:R-:W1:Y:S01]  /*04a0*/  LDC.64 R2, c[0x4][R2] ;  /* 0x0100000002027b82 */ /* 0x000e620000000a00 */
[----:B------:R-:W-:Y:S01]  /*04b0*/  ULDC.64 UR6, c[0x4][0x28] ;  /* 0x01000a0000067ab9 */ /* 0x000fe20000000a00 */
[----:B------:R-:W-:Y:S02]  /*04c0*/  IMAD.U32 R10, RZ, RZ, UR8 ;  /* 0x00000008ff0a7e24 */ /* 0x000fe4000f8e00ff */
[----:B------:R-:W-:Y:S02]  /*04d0*/  IMAD.U32 R6, RZ, RZ, UR6 ;  /* 0x00000006ff067e24 */ /* 0x000fe4000f8e00ff */
[----:B------:R-:W-:Y:S02]  /*04e0*/  IMAD.U32 R7, RZ, RZ, UR7 ;  /* 0x00000007ff077e24 */ /* 0x000fe4000f8e00ff */
[----:B------:R-:W-:-:S02]  /*04f0*/  IMAD.U32 R11, RZ, RZ, UR9 ;  /* 0x00000009ff0b7e24 */ /* 0x000fc4000f8e00ff */
[----:B------:R-:W-:Y:S02]  /*0500*/  IMAD.MOV.U32 R8, RZ, RZ, 0x23 ;  /* 0x00000023ff087424 */ /* 0x000fe400078e00ff */
[----:B------:R-:W-:Y:S02]  /*0510*/  IMAD.MOV.U32 R12, RZ, RZ, 0x1 ;  /* 0x00000001ff0c7424 */ /* 0x000fe400078e00ff */
[----:B------:R-:W-:-:S07]  /*0520*/  IMAD.MOV.U32 R13, RZ, RZ, RZ ;  /* 0x000000ffff0d7224 */ /* 0x000fce00078e00ff */
[----:B01---5:R-:W-:Y:S05]  /*0530*/  CALL.ABS.NOINC R2 ;  /* 0x0000000002007343 */ /* 0x023fea0003c00000 */
.L_x_0:
[----:B------:R-:W-:Y:S05]  /*0540*/  WARPSYNC.ALL ;  /* 0x0000000000007948 */ /* 0x000fea0003800000 */
[----:B------:R-:W-:Y:S01]  /*0550*/  BAR.SYNC.DEFER_BLOCKING 0x0 ;  /* 0x0000000000007b1d */ /* 0x000fe20000010000 */
[----:B-----5:R-:W-:Y:S02]  /*0560*/  IADD3 R3, P3, R14, 0x6, RZ ;  /* 0x000000060e037810 */ /* 0x020fe40007f7e0ff */
[----:B------:R-:W-:-:S03]  /*0570*/  ISETP.GE.AND P1, PT, R15, RZ, PT ;  /* 0x000000ff0f00720c */ /* 0x000fc60003f26270 */
[----:B------:R-:W-:Y:S01]  /*0580*/  IMAD.X R5, RZ, RZ, R15, P3 ;  /* 0x000000ffff057224 */ /* 0x000fe200018e060f */
[----:B------:R-:W-:-:S04]  /*0590*/  SEL R14, R3, R14, !P1 ;  /* 0x0000000e030e7207 */ /* 0x000fc80004800000 */
[----:B------:R-:W-:Y:S02]  /*05a0*/  SEL R15, R5, R15, !P1 ;  /* 0x0000000f050f7207 */ /* 0x000fe40004800000 */
[----:B------:R-:W-:-:S04]  /*05b0*/  ISETP.LT.U32.AND P1, PT, R14, 0x6, PT ;  /* 0x000000060e00780c */ /* 0x000fc80003f21070 */
[----:B------:R-:W-:-:S13]  /*05c0*/  ISETP.LT.U32.OR.EX P0, PT, R15, RZ, P0, P1 ;  /* 0x000000ff0f00720c */ /* 0x000fda0000701510 */
[----:B------:R-:W-:Y:S05]  /*05d0*/  @P0 BRA `(.L_x_1) ;  /* 0x0000000000400947 */ /* 0x000fea0003800000 */
        /* <DEDUP_REMOVED lines=15> */
[----:B01----:R-:W-:Y:S05]  /*06d0*/  CALL.ABS.NOINC R2 ;  /* 0x0000000002007343 */ /* 0x003fea0003c00000 */
.L_x_1:
[----:B------:R-:W-:Y:S05]  /*06e0*/  WARPSYNC.ALL ;  /* 0x0000000000007948 */ /* 0x000fea0003800000 */
[----:B------:R-:W-:Y:S01]  /*06f0*/  BAR.SYNC.DEFER_BLOCKING 0x0 ;  /* 0x0000000000007b1d */ /* 0x000fe20000010000 */
[----:B------:R-:W-:Y:S01]  /*0700*/  IADD3 R8, P0, RZ, RZ, RZ ;  /* 0x000000ffff087210 */ /* 0x000fe20007f1e0ff */
[----:B------:R-:W-:Y:S01]  /*0710*/  IMAD R17, R17, -0x4, R0 ;  /* 0xfffffffc11117824 */ /* 0x000fe200078e0200 */
[----:B------:R-:W-:Y:S02]  /*0720*/  LEA.HI.SX32 R9, R9, R16, 0x19 ;  /* 0x0000001009097211 */ /* 0x000fe400078fcaff */
[----:B------:R-:W-:Y:S01]  /*0730*/  IADD3.X R6, R14, -0x1, RZ, P0, !PT ;  /* 0xffffffff0e067810 */ /* 0x000fe200007fe4ff */
[----:B------:R-:W-:Y:S01]  /*0740*/  ULDC.64 UR6, c[0x0][0x218] ;  /* 0x0000860000067ab9 */ /* 0x000fe20000000a00 */
[----:B------:R-:W-:Y:S01]  /*0750*/  IADD3.X R7, R18, -0x1, RZ, P0, !PT ;  /* 0xffffffff12077810 */ /* 0x000fe200007fe4ff */
[----:B------:R-:W1:Y:S01]  /*0760*/  LDC.64 R2, c[0x0][0x220] ;  /* 0x00008800ff027b82 */ /* 0x000e620000000a00 */
[----:B------:R-:W-:Y:S01]  /*0770*/  LEA R4, P1, R14, UR6, 0x4 ;  /* 0x000000060e047c11 */ /* 0x000fe2000f8220ff */
[----:B------:R-:W-:Y:S01]  /*0780*/  IMAD.SHL.U32 R9, R9, 0x40, RZ ;  /* 0x0000004009097824 */ /* 0x000fe200078e00ff */
[----:B------:R-:W-:Y:S01]  /*0790*/  ISETP.GE.U32.AND P0, PT, R8, RZ, PT ;  /* 0x000000ff0800720c */ /* 0x000fe20003f06070 */
[----:B------:R-:W-:Y:S01]  /*07a0*/  BSSY B0, `(.L_x_2) ;  /* 0x000000d000007945 */ /* 0x000fe20003800000 */
[----:B------:R-:W-:-:S02]  /*07b0*/  LOP3.LUT R6, R6, R7, RZ, 0xfc, !PT ;  /* 0x0000000706067212 */ /* 0x000fc400078efcff */
[----:B------:R-:W-:Y:S02]  /*07c0*/  LEA.HI.X R5, R14, UR7, R15, 0x4, P1 ;  /* 0x000000070e057c11 */ /* 0x000fe400088f240f */
[----:B------:R-:W-:Y:S01]  /*07d0*/  ISETP.GE.U32.AND.EX P0, PT, R6, 0x4, PT, P0 ;  /* 0x000000040600780c */ /* 0x000fe20003f06100 */
[----:B------:R-:W-:-:S03]  /*07e0*/  IMAD.WIDE R4, R17, 0x4, R4 ;  /* 0x0000000411047825 */ /* 0x000fc600078e0204 */
[----:B------:R-:W-:Y:S02]  /*07f0*/  ISETP.LT.AND P0, PT, R0, 0x900, !P0 ;  /* 0x000009000000780c */ /* 0x000fe40004701270 */
[----:B------:R-:W-:-:S04]  /*0800*/  LEA R4, P1, R18, R4, 0x6 ;  /* 0x0000000412047211 */ /* 0x000fc800078230ff */
[----:B------:R-:W-:Y:S01]  /*0810*/  LEA.HI.X R5, R18, R5, R19, 0x6, P1 ;  /* 0x0000000512057211 */ /* 0x000fe200008f3413 */
[----:B-1----:R-:W-:-:S04]  /*0820*/  IMAD.WIDE R2, R0, 0x4, R2 ;  /* 0x0000000400027825 */ /* 0x002fc800078e0202 */
[----:B------:R-:W-:-:S04]  /*0830*/  IMAD.WIDE R4, R9, 0x4, R4 ;  /* 0x0000000409047825 */ /* 0x000fc800078e0204 */
[----:B------:R-:W-:Y:S01]  /*0840*/  IMAD.MOV.U32 R0, RZ, RZ, RZ ;  /* 0x000000ffff007224 */ /* 0x000fe200078e00ff */
[----:B------:R-:W-:Y:S06]  /*0850*/  @!P0 BRA `(.L_x_3) ;  /* 0x0000000000048947 */ /* 0x000fec0003800000 */
[----:B------:R1:W5:Y:S02]  /*0860*/  LDG.E R0, desc[UR4][R4.64+-0x50] ;  /* 0xffffb00404007981 */ /* 0x000364000c1e1900 */
.L_x_3:
[----:B------:R-:W-:Y:S05]  /*0870*/  BSYNC B0 ;  /* 0x0000000000007941 */ /* 0x000fea0003800000 */
.L_x_2:
[----:B-1---5:R-:W-:Y:S01]  /*0880*/  SEL R5, R0, RZ, P0 ;  /* 0x000000ff00057207 */ /* 0x022fe20000000000 */
[----:B------:R-:W-:Y:S06]  /*0890*/  @P2 EXIT ;  /* 0x000000000000294d */ /* 0x000fec0003800000 */
[----:B------:R-:W-:Y:S01]  /*08a0*/  STG.E desc[UR4][R2.64], R5 ;  /* 0x0000000502007986 */ /* 0x000fe2000c101904 */
[----:B------:R-:W-:Y:S05]  /*08b0*/  EXIT ;  /* 0x000000000000794d */ /* 0x000fea0003800000 */
.L_x_4:
[----:B------:R-:W-:-:S00]  /*08c0*/  BRA `(.L_x_4) ;  /* 0xfffffffc00fc7947 */ /* 0x000fc0000383ffff */
[----:B------:R-:W-:-:S00]  /*08d0*/  NOP ;  /* 0x0000000000007918 */ /* 0x000fc00000000000 */
        /* <DEDUP_REMOVED lines=10> */
.L_x_5:


//--------------------- .nv.global.init           --------------------------
	.section	.nv.global.init,"aw",@progbits
.nv.global.init:
	.type		assertFunc_1,@object
	.size		assertFunc_1,(assertFunc_0 - assertFunc_1)
assertFunc_1:
        /*0000*/ 	.byte	0x75, 0x6e, 0x6b, 0x6e, 0x6f, 0x77, 0x6e, 0x00
	.type		assertFunc_0,@object
	.size		assertFunc_0,(assertMessage_1 - assertFunc_0)
assertFunc_0:
        /*0008*/ 	.byte	0x75, 0x6e, 0x6b, 0x6e, 0x6f, 0x77, 0x6e, 0x00
	.type		assertMessage_1,@object
	.size		assertMessage_1,(assertMessage_0 - assertMessage_1)
assertMessage_1:
        /*0010*/ 	.byte	0x69, 0x6e, 0x64, 0x65, 0x78, 0x20, 0x6f, 0x75, 0x74, 0x20, 0x6f, 0x66, 0x20, 0x62, 0x6f, 0x75
        /*0020*/ 	.byte	0x6e, 0x64, 0x73, 0x3a, 0x20, 0x30, 0x20, 0x3c, 0x3d, 0x20, 0x74, 0x6d, 0x70, 0x39, 0x20, 0x3c
        /*0030*/ 	.byte	0x20, 0x36, 0x00
	.type		assertMessage_0,@object
	.size		assertMessage_0,(assertFile_0 - assertMessage_0)
assertMessage_0:
        /*0033*/ 	.byte	0x69, 0x6e, 0x64, 0x65, 0x78, 0x20, 0x6f, 0x75, 0x74, 0x20, 0x6f, 0x66, 0x20, 0x62, 0x6f, 0x75
        /*0043*/ 	.byte	0x6e, 0x64, 0x73, 0x3a, 0x20, 0x30, 0x20, 0x3c, 0x3d, 0x20, 0x74, 0x6d, 0x70, 0x34, 0x20, 0x3c
        /*0053*/ 	.byte	0x20, 0x36, 0x00
	.type		assertFile_0,@object
	.size		assertFile_0,(assertFile_1 - assertFile_0)
assertFile_0:
        /*0056*/ 	.byte	0x69, 0x6e, 0x64, 0x75, 0x63, 0x74, 0x6f, 0x72, 0x5f, 0x63, 0x61, 0x63, 0x68, 0x65, 0x2f, 0x70
        /*0066*/ 	.byte	0x75, 0x2f, 0x63, 0x70, 0x75, 0x64, 0x76, 0x36, 0x69, 0x6a, 0x70, 0x6d, 0x78, 0x34, 0x6f, 0x7a
        /*0076*/ 	.byte	0x6a, 0x6c, 0x74, 0x65, 0x78, 0x63, 0x34, 0x68, 0x35, 0x77, 0x6d, 0x72, 0x65, 0x77, 0x6c, 0x68
        /*0086*/ 	.byte	0x76, 0x6d, 0x6d, 0x6d, 0x76, 0x7a, 0x66, 0x6f, 0x32, 0x6d, 0x6f, 0x70, 0x35, 0x67, 0x79, 0x36
        /*0096*/ 	.byte	0x34, 0x77, 0x71, 0x34, 0x37, 0x79, 0x2e, 0x70, 0x79, 0x00
	.type		assertFile_1,@object
	.size		assertFile_1,(.L_1 - assertFile_1)
assertFile_1:
        /*00a0*/ 	.byte	0x69, 0x6e, 0x64, 0x75, 0x63, 0x74, 0x6f, 0x72, 0x5f, 0x63, 0x61, 0x63, 0x68, 0x65, 0x2f, 0x70
        /*00b0*/ 	.byte	0x75, 0x2f, 0x63, 0x70, 0x75, 0x64, 0x76, 0x36, 0x69, 0x6a, 0x70, 0x6d, 0x78, 0x34, 0x6f, 0x7a
        /*00c0*/ 	.byte	0x6a, 0x6c, 0x74, 0x65, 0x78, 0x63, 0x34, 0x68, 0x35, 0x77, 0x6d, 0x72, 0x65, 0x77, 0x6c, 0x68
        /*00d0*/ 	.byte	0x76, 0x6d, 0x6d, 0x6d, 0x76, 0x7a, 0x66, 0x6f, 0x32, 0x6d, 0x6f, 0x70, 0x35, 0x67, 0x79, 0x36
        /*00e0*/ 	.byte	0x34, 0x77, 0x71, 0x34, 0x37, 0x79, 0x2e, 0x70, 0x79, 0x00
.L_1:


//--------------------- .nv.constant0.triton_poi_fused_clone_3 --------------------------
	.section	.nv.constant0.triton_poi_fused_clone_3,"a",@progbits
	.sectionflags	@""
	.align	4
.nv.constant0.triton_poi_fused_clone_3:
	.zero		556


//--------------------- SYMBOLS --------------------------

	.type		__assertfail,@function
